//
// Generated by NVIDIA NVVM Compiler
//
// Compiler Build ID: CL-36424714
// Cuda compilation tools, release 13.0, V13.0.88
// Based on NVVM 20.0.0
//

.version 9.0
.target sm_100
.address_size 64

	// .globl	_Z27simple_sum_reduction_kernelPfS_

.visible .entry _Z27simple_sum_reduction_kernelPfS_(
	.param .u64 .ptr .align 1 _Z27simple_sum_reduction_kernelPfS__param_0,
	.param .u64 .ptr .align 1 _Z27simple_sum_reduction_kernelPfS__param_1
)
{
	.reg .pred 	%p<4>;
	.reg .b32 	%r<10>;
	.reg .b32 	%f<5>;
	.reg .b64 	%rd<9>;

	ld.param.u64 	%rd4, [_Z27simple_sum_reduction_kernelPfS__param_0];
	ld.param.u64 	%rd3, [_Z27simple_sum_reduction_kernelPfS__param_1];
	cvta.to.global.u64 	%rd1, %rd4;
	mov.u32 	%r1, %tid.x;
	shl.b32 	%r6, %r1, 1;
	mov.u32 	%r2, %ntid.x;
	mul.wide.u32 	%rd5, %r6, 4;
	add.s64 	%rd2, %rd1, %rd5;
	mov.b32 	%r9, 1;
$L__BB0_1:
	add.s32 	%r7, %r9, -1;
	and.b32  	%r8, %r7, %r1;
	setp.ne.s32 	%p1, %r8, 0;
	@%p1 bra 	$L__BB0_3;
	mul.wide.s32 	%rd6, %r9, 4;
	add.s64 	%rd7, %rd2, %rd6;
	ld.global.f32 	%f1, [%rd7];
	ld.global.f32 	%f2, [%rd2];
	add.f32 	%f3, %f1, %f2;
	st.global.f32 	[%rd2], %f3;
$L__BB0_3:
	bar.sync 	0;
	shl.b32 	%r9, %r9, 1;
	setp.le.u32 	%p2, %r9, %r2;
	@%p2 bra 	$L__BB0_1;
	setp.ne.s32 	%p3, %r1, 0;
	@%p3 bra 	$L__BB0_6;
	ld.global.f32 	%f4, [%rd1];
	cvta.to.global.u64 	%rd8, %rd3;
	st.global.f32 	[%rd8], %f4;
$L__BB0_6:
	ret;

}


// ===== COMPILED SASS (sm_100) =====

	.target	sm_100

	.elftype	@"ET_EXEC"


//--------------------- .note.nv.tkinfo           --------------------------
	.section	.note.nv.tkinfo,"",@"SHT_NOTE"
	.sectionflags	@"SHF_NOTE_NV_TKINFO"
	.tkinfo
        /*0018*/ 	.word	0x00000002
        /*0030*/ 	.string	""
        /*0030*/ 	.string	"ptxas"
        /*0030*/ 	.string	"Cuda compilation tools, release 13.0, V13.0.88"
        /*0030*/ 	.string	"Build cuda_13.0.r13.0/compiler.36424714_0"
        /*0030*/ 	.string	"-arch sm_100 -m 64 "



//--------------------- .note.nv.cuinfo           --------------------------
	.section	.note.nv.cuinfo,"",@"SHT_NOTE"
	.sectionflags	@"SHF_NOTE_NV_CUINFO"
        /*0018*/ 	.short	0x0002
        /*001a*/ 	.short	0x0064
        /*001c*/ 	.short	0x0082
	.zero		2


//--------------------- .nv.info                  --------------------------
	.section	.nv.info,"",@"SHT_CUDA_INFO"
	.align	4


	//----- nvinfo : EIATTR_REGCOUNT
	.align		4
        /*0000*/ 	.byte	0x04, 0x2f
        /*0002*/ 	.short	(.L_1 - .L_0)
	.align		4
.L_0:
        /*0004*/ 	.word	index@(_Z27simple_sum_reduction_kernelPfS_)
        /*0008*/ 	.word	0x0000000e


	//----- nvinfo : EIATTR_FRAME_SIZE
	.align		4
.L_1:
        /*000c*/ 	.byte	0x04, 0x11
        /*000e*/ 	.short	(.L_3 - .L_2)
	.align		4
.L_2:
        /*0010*/ 	.word	index@(_Z27simple_sum_reduction_kernelPfS_)
        /*0014*/ 	.word	0x00000000


	//----- nvinfo : EIATTR_MIN_STACK_SIZE
	.align		4
.L_3:
        /*0018*/ 	.byte	0x04, 0x12
        /*001a*/ 	.short	(.L_5 - .L_4)
	.align		4
.L_4:
        /*001c*/ 	.word	index@(_Z27simple_sum_reduction_kernelPfS_)
        /*0020*/ 	.word	0x00000000
.L_5:


//--------------------- .nv.compat                --------------------------
	.section	.nv.compat,"",@"SHT_CUDA_COMPAT_INFO"
	.align	4
        /*0000*/ 	.byte	0x02, 0x09, 0x00, 0x00, 0x02, 0x02, 0x01, 0x00, 0x02, 0x05, 0x05, 0x00, 0x03, 0x07, 0x01, 0x01
        /*0010*/ 	.byte	0x02, 0x03, 0x00, 0x00, 0x02, 0x06, 0x01, 0x00, 0x04, 0x0b, 0x08, 0x00, 0x09, 0x00, 0x00, 0x00
        /*0020*/ 	.byte	0x00, 0x00, 0x00, 0x00


//--------------------- .nv.info._Z27simple_sum_reduction_kernelPfS_ --------------------------
	.section	.nv.info._Z27simple_sum_reduction_kernelPfS_,"",@"SHT_CUDA_INFO"
	.sectionflags	@""
	.align	4


	//----- nvinfo : EIATTR_CUDA_API_VERSION
	.align		4
        /*0000*/ 	.byte	0x04, 0x37
        /*0002*/ 	.short	(.L_7 - .L_6)
.L_6:
        /*0004*/ 	.word	0x00000082


	//----- nvinfo : EIATTR_KPARAM_INFO
	.align		4
.L_7:
        /*0008*/ 	.byte	0x04, 0x17
        /*000a*/ 	.short	(.L_9 - .L_8)
.L_8:
        /*000c*/ 	.word	0x00000000
        /*0010*/ 	.short	0x0001
        /*0012*/ 	.short	0x0008
        /*0014*/ 	.byte	0x00, 0xf5, 0x21, 0x00


	//----- nvinfo : EIATTR_KPARAM_INFO
	.align		4
.L_9:
        /*0018*/ 	.byte	0x04, 0x17
        /*001a*/ 	.short	(.L_11 - .L_10)
.L_10:
        /*001c*/ 	.word	0x00000000
        /*0020*/ 	.short	0x0000
        /*0022*/ 	.short	0x0000
        /*0024*/ 	.byte	0x00, 0xf5, 0x21, 0x00


	//----- nvinfo : EIATTR_SPARSE_MMA_MASK
	.align		4
.L_11:
        /*0028*/ 	.byte	0x03, 0x50
        /*002a*/ 	.short	0x0000


	//----- nvinfo : EIATTR_MAXREG_COUNT
	.align		4
        /*002c*/ 	.byte	0x03, 0x1b
        /*002e*/ 	.short	0x00ff


	//----- nvinfo : EIATTR_NUM_BARRIERS
	.align		4
        /*0030*/ 	.byte	0x02, 0x4c
        /*0032*/ 	.byte	0x01
	.zero		1


	//----- nvinfo : EIATTR_MERCURY_ISA_VERSION
	.align		4
        /*0034*/ 	.byte	0x03, 0x5f
        /*0036*/ 	.short	0x0101


	//----- nvinfo : EIATTR_VRC_CTA_INIT_COUNT
	.align		4
        /*0038*/ 	.byte	0x02, 0x4a
	.zero		1
	.zero		1


	//----- nvinfo : EIATTR_EXIT_INSTR_OFFSETS
	.align		4
        /*003c*/ 	.byte	0x04, 0x1c
        /*003e*/ 	.short	(.L_13 - .L_12)


	//   ....[0]....
.L_12:
        /*0040*/ 	.word	0x00000170


	//   ....[1]....
        /*0044*/ 	.word	0x000001c0


	//----- nvinfo : EIATTR_CRS_STACK_SIZE
	.align		4
.L_13:
        /*0048*/ 	.byte	0x04, 0x1e
        /*004a*/ 	.short	(.L_15 - .L_14)
.L_14:
        /*004c*/ 	.word	0x00000000


	//----- nvinfo : EIATTR_CBANK_PARAM_SIZE
	.align		4
.L_15:
        /*0050*/ 	.byte	0x03, 0x19
        /*0052*/ 	.short	0x0010


	//----- nvinfo : EIATTR_PARAM_CBANK
	.align		4
        /*0054*/ 	.byte	0x04, 0x0a
        /*0056*/ 	.short	(.L_17 - .L_16)
	.align		4
.L_16:
        /*0058*/ 	.word	index@(.nv.constant0._Z27simple_sum_reduction_kernelPfS_)
        /*005c*/ 	.short	0x0380
        /*005e*/ 	.short	0x0010


	//----- nvinfo : EIATTR_SW_WAR
	.align		4
.L_17:
        /*0060*/ 	.byte	0x04, 0x36
        /*0062*/ 	.short	(.L_19 - .L_18)
.L_18:
        /*0064*/ 	.word	0x00000008
.L_19:


//--------------------- .nv.callgraph             --------------------------
	.section	.nv.callgraph,"",@"SHT_CUDA_CALLGRAPH"
	.align	4
	.sectionentsize	8
	.align		4
        /*0000*/ 	.word	0x00000000
	.align		4
        /*0004*/ 	.word	0xffffffff
	.align		4
        /*0008*/ 	.word	0x00000000
	.align		4
        /*000c*/ 	.word	0xfffffffe
	.align		4
        /*0010*/ 	.word	0x00000000
	.align		4
        /*0014*/ 	.word	0xfffffffd
	.align		4
        /*0018*/ 	.word	0x00000000
	.align		4
        /*001c*/ 	.word	0xfffffffc


//--------------------- .text._Z27simple_sum_reduction_kernelPfS_ --------------------------
	.section	.text._Z27simple_sum_reduction_kernelPfS_,"ax",@progbits
	.align	128
        .global         _Z27simple_sum_reduction_kernelPfS_
        .type           _Z27simple_sum_reduction_kernelPfS_,@function
        .size           _Z27simple_sum_reduction_kernelPfS_,(.L_x_4 - _Z27simple_sum_reduction_kernelPfS_)
        .other          _Z27simple_sum_reduction_kernelPfS_,@"STO_CUDA_ENTRY STV_DEFAULT"
_Z27simple_sum_reduction_kernelPfS_:
.text._Z27simple_sum_reduction_kernelPfS_:
[----:B------:R-:W-:Y:S01]  /*0000*/  LDC R1, c[0x0][0x37c] ;  /* 0x0000df00ff017b82 */ /* 0x000fe20000000800 */
[----:B------:R-:W0:Y:S07]  /*0010*/  S2R R11, SR_TID.X ;  /* 0x00000000000b7919 */ /* 0x000e2e0000002100 */
[----:B------:R-:W1:Y:S01]  /*0020*/  LDC.64 R2, c[0x0][0x380] ;  /* 0x0000e000ff027b82 */ /* 0x000e620000000a00 */
[----:B------:R-:W-:Y:S01]  /*0030*/  IMAD.MOV.U32 R7, RZ, RZ, 0x1 ;  /* 0x00000001ff077424 */ /* 0x000fe200078e00ff */
[----:B------:R-:W2:Y:S01]  /*0040*/  LDCU.64 UR4, c[0x0][0x358] ;  /* 0x00006b00ff0477ac */ /* 0x000ea20008000a00 */
[----:B------:R-:W3:Y:S01]  /*0050*/  LDCU UR6, c[0x0][0x360] ;  /* 0x00006c00ff0677ac */ /* 0x000ee20008000800 */
[----:B0-----:R-:W-:-:S04]  /*0060*/  IMAD.SHL.U32 R5, R11, 0x2, RZ ;  /* 0x000000020b057824 */ /* 0x001fc800078e00ff */
[----:B-123--:R-:W-:-:S07]  /*0070*/  IMAD.WIDE.U32 R2, R5, 0x4, R2 ;  /* 0x0000000405027825 */ /* 0x00efce00078e0002 */
.L_x_2:
[----:B------:R-:W-:Y:S01]  /*0080*/  IADD3 R0, PT, PT, R7, -0x1, RZ ;  /* 0xffffffff07007810 */ /* 0x000fe20007ffe0ff */
[----:B------:R-:W-:Y:S03]  /*0090*/  BSSY.RECONVERGENT B0, `(.L_x_0) ;  /* 0x0000008000007945 */ /* 0x000fe60003800200 */
[----:B------:R-:W-:-:S13]  /*00a0*/  LOP3.LUT P0, RZ, R0, R11, RZ, 0xc0, !PT ;  /* 0x0000000b00ff7212 */ /* 0x000fda000780c0ff */
[----:B0-----:R-:W-:Y:S05]  /*00b0*/  @P0 BRA `(.L_x_1) ;  /* 0x0000000000140947 */ /* 0x001fea0003800000 */
[----:B------:R-:W-:Y:S01]  /*00c0*/  IMAD.WIDE R4, R7, 0x4, R2 ;  /* 0x0000000407047825 */ /* 0x000fe200078e0202 */
[----:B------:R-:W2:Y:S05]  /*00d0*/  LDG.E R9, desc[UR4][R2.64] ;  /* 0x0000000402097981 */ /* 0x000eaa000c1e1900 */
[----:B------:R-:W2:Y:S02]  /*00e0*/  LDG.E R4, desc[UR4][R4.64] ;  /* 0x0000000404047981 */ /* 0x000ea4000c1e1900 */
[----:B--2---:R-:W-:-:S05]  /*00f0*/  FADD R9, R4, R9 ;  /* 0x0000000904097221 */ /* 0x004fca0000000000 */
[----:B------:R0:W-:Y:S02]  /*0100*/  STG.E desc[UR4][R2.64], R9 ;  /* 0x0000000902007986 */ /* 0x0001e4000c101904 */
.L_x_1:
[----:B------:R-:W-:Y:S05]  /*0110*/  BSYNC.RECONVERGENT B0 ;  /* 0x0000000000007941 */ /* 0x000fea0003800200 */
.L_x_0:
[----:B------:R-:W-:Y:S01]  /*0120*/  SHF.L.U32 R7, R7, 0x1, RZ ;  /* 0x0000000107077819 */ /* 0x000fe200000006ff */
[----:B------:R-:W-:Y:S03]  /*0130*/  BAR.SYNC.DEFER_BLOCKING 0x0 ;  /* 0x0000000000007b1d */ /* 0x000fe60000010000 */
[----:B------:R-:W-:-:S13]  /*0140*/  ISETP.GT.U32.AND P0, PT, R7, UR6, PT ;  /* 0x0000000607007c0c */ /* 0x000fda000bf04070 */
[----:B------:R-:W-:Y:S05]  /*0150*/  @!P0 BRA `(.L_x_2) ;  /* 0xfffffffc00c88947 */ /* 0x000fea000383ffff */
[----:B------:R-:W-:-:S13]  /*0160*/  ISETP.NE.AND P0, PT, R11, RZ, PT ;  /* 0x000000ff0b00720c */ /* 0x000fda0003f05270 */
[----:B------:R-:W-:Y:S05]  /*0170*/  @P0 EXIT ;  /* 0x000000000000094d */ /* 0x000fea0003800000 */
[----:B0-----:R-:W0:Y:S02]  /*0180*/  LDC.64 R2, c[0x0][0x380] ;  /* 0x0000e000ff027b82 */ /* 0x001e240000000a00 */
[----:B0-----:R-:W2:Y:S06]  /*0190*/  LDG.E R3, desc[UR4][R2.64] ;  /* 0x0000000402037981 */ /* 0x001eac000c1e1900 */
[----:B------:R-:W2:Y:S02]  /*01a0*/  LDC.64 R4, c[0x0][0x388] ;  /* 0x0000e200ff047b82 */ /* 0x000ea40000000a00 */
[----:B--2---:R-:W-:Y:S01]  /*01b0*/  STG.E desc[UR4][R4.64], R3 ;  /* 0x0000000304007986 */ /* 0x004fe2000c101904 */
[----:B------:R-:W-:Y:S05]  /*01c0*/  EXIT ;  /* 0x000000000000794d */ /* 0x000fea0003800000 */
.L_x_3:
[----:B------:R-:W-:-:S00]  /*01d0*/  BRA `(.L_x_3) ;  /* 0xfffffffc00fc7947 */ /* 0x000fc0000383ffff */
[----:B------:R-:W-:-:S00]  /*01e0*/  NOP ;  /* 0x0000000000007918 */ /* 0x000fc00000000000 */
        /* <DEDUP_REMOVED lines=9> */
.L_x_4:


//--------------------- .nv.shared.reserved.0     --------------------------
	.section	.nv.shared.reserved.0,"aw",@nobits
	.weak		__nv_reservedSMEM_offset_0_alias
	.size		__nv_reservedSMEM_offset_0_alias, 0, 64
	.other		__nv_reservedSMEM_offset_0_alias,@"STO_CUDA_RESERVED_SHARED STV_DEFAULT"
__nv_reservedSMEM_offset_0_alias:
	.zero		0
	.zero		64


//--------------------- .nv.constant0._Z27simple_sum_reduction_kernelPfS_ --------------------------
	.section	.nv.constant0._Z27simple_sum_reduction_kernelPfS_,"a",@progbits
	.sectionflags	@""
	.align	4
.nv.constant0._Z27simple_sum_reduction_kernelPfS_:
	.zero		912


//--------------------- SYMBOLS --------------------------

	.type		.nv.reservedSmem.offset0,@object
	.size		.nv.reservedSmem.offset0,0x4
